//
// Generated by NVIDIA NVVM Compiler
//
// Compiler Build ID: CL-36424714
// Cuda compilation tools, release 13.0, V13.0.88
// Based on NVVM 20.0.0
//

.version 9.0
.target sm_100
.address_size 64

	// .globl	_Z4testPd
.extern .func  (.param .b32 func_retval0) vprintf
(
	.param .b64 vprintf_param_0,
	.param .b64 vprintf_param_1
)
;
.global .align 1 .b8 $str[26] = {100, 101, 118, 105, 99, 101, 32, 97, 108, 108, 111, 99, 97, 116, 101, 100, 32, 120, 32, 105, 115, 32, 37, 115, 10};
.global .align 1 .b8 $str$1[5] = {110, 117, 108, 108};
.global .align 1 .b8 $str$2[9] = {110, 111, 116, 32, 110, 117, 108, 108};
.global .align 1 .b8 $str$3[4] = {37, 102, 10};

.visible .entry _Z4testPd(
	.param .u64 .ptr .align 1 _Z4testPd_param_0
)
{
	.local .align 8 .b8 	__local_depot0[8];
	.reg .b64 	%SP;
	.reg .b64 	%SPL;
	.reg .pred 	%p<2>;
	.reg .b32 	%r<9>;
	.reg .b64 	%rd<17>;

	mov.u64 	%SPL, __local_depot0;
	cvta.local.u64 	%SP, %SPL;
	ld.param.u64 	%rd1, [_Z4testPd_param_0];
	cvta.to.global.u64 	%rd2, %rd1;
	add.u64 	%rd3, %SP, 0;
	add.u64 	%rd4, %SPL, 0;
	setp.eq.s64 	%p1, %rd1, 0;
	mov.u64 	%rd5, $str$2;
	cvta.global.u64 	%rd6, %rd5;
	mov.u64 	%rd7, $str$1;
	cvta.global.u64 	%rd8, %rd7;
	selp.b64 	%rd9, %rd8, %rd6, %p1;
	st.local.u64 	[%rd4], %rd9;
	mov.u64 	%rd10, $str;
	cvta.global.u64 	%rd11, %rd10;
	{ // callseq 0, 0
	.param .b64 param0;
	st.param.b64 	[param0], %rd11;
	.param .b64 param1;
	st.param.b64 	[param1], %rd3;
	.param .b32 retval0;
	call.uni (retval0), 
	vprintf, 
	(
	param0, 
	param1
	);
	ld.param.b32 	%r1, [retval0];
	} // callseq 0
	mov.u32 	%r3, %ctaid.x;
	mov.u32 	%r4, %ntid.x;
	mov.u32 	%r5, %tid.x;
	mad.lo.s32 	%r6, %r3, %r4, %r5;
	mul.wide.s32 	%rd12, %r6, 8;
	add.s64 	%rd13, %rd2, %rd12;
	mov.b64 	%rd14, 4617315517961601024;
	st.global.u64 	[%rd13], %rd14;
	st.local.u64 	[%rd4], %rd14;
	mov.u64 	%rd15, $str$3;
	cvta.global.u64 	%rd16, %rd15;
	{ // callseq 1, 0
	.param .b64 param0;
	st.param.b64 	[param0], %rd16;
	.param .b64 param1;
	st.param.b64 	[param1], %rd3;
	.param .b32 retval0;
	call.uni (retval0), 
	vprintf, 
	(
	param0, 
	param1
	);
	ld.param.b32 	%r7, [retval0];
	} // callseq 1
	ret;

}


// ===== COMPILED SASS (sm_100) =====

	.target	sm_100

	.elftype	@"ET_EXEC"


//--------------------- .note.nv.tkinfo           --------------------------
	.section	.note.nv.tkinfo,"",@"SHT_NOTE"
	.sectionflags	@"SHF_NOTE_NV_TKINFO"
	.tkinfo
        /*0018*/ 	.word	0x00000002
        /*0030*/ 	.string	""
        /*0030*/ 	.string	"ptxas"
        /*0030*/ 	.string	"Cuda compilation tools, release 13.0, V13.0.88"
        /*0030*/ 	.string	"Build cuda_13.0.r13.0/compiler.36424714_0"
        /*0030*/ 	.string	"-arch sm_100 -m 64 "



//--------------------- .note.nv.cuinfo           --------------------------
	.section	.note.nv.cuinfo,"",@"SHT_NOTE"
	.sectionflags	@"SHF_NOTE_NV_CUINFO"
        /*0018*/ 	.short	0x0002
        /*001a*/ 	.short	0x0064
        /*001c*/ 	.short	0x0082
	.zero		2


//--------------------- .nv.info                  --------------------------
	.section	.nv.info,"",@"SHT_CUDA_INFO"
	.align	4


	//----- nvinfo : EIATTR_REGCOUNT
	.align		4
        /*0000*/ 	.byte	0x04, 0x2f
        /*0002*/ 	.short	(.L_5 - .L_4)
	.align		4
.L_4:
        /*0004*/ 	.word	index@(_Z4testPd)
        /*0008*/ 	.word	0x00000018


	//----- nvinfo : EIATTR_FRAME_SIZE
	.align		4
.L_5:
        /*000c*/ 	.byte	0x04, 0x11
        /*000e*/ 	.short	(.L_7 - .L_6)
	.align		4
.L_6:
        /*0010*/ 	.word	index@(_Z4testPd)
        /*0014*/ 	.word	0x00000008


	//----- nvinfo : EIATTR_MIN_STACK_SIZE
	.align		4
.L_7:
        /*0018*/ 	.byte	0x04, 0x12
        /*001a*/ 	.short	(.L_9 - .L_8)
	.align		4
.L_8:
        /*001c*/ 	.word	index@(_Z4testPd)
        /*0020*/ 	.word	0x00000008
.L_9:


//--------------------- .nv.compat                --------------------------
	.section	.nv.compat,"",@"SHT_CUDA_COMPAT_INFO"
	.align	4
        /*0000*/ 	.byte	0x02, 0x09, 0x00, 0x00, 0x02, 0x02, 0x01, 0x00, 0x02, 0x05, 0x05, 0x00, 0x03, 0x07, 0x01, 0x01
        /*0010*/ 	.byte	0x02, 0x03, 0x00, 0x00, 0x02, 0x06, 0x01, 0x00, 0x04, 0x0b, 0x08, 0x00, 0x09, 0x00, 0x00, 0x00
        /*0020*/ 	.byte	0x00, 0x00, 0x00, 0x00


//--------------------- .nv.info._Z4testPd        --------------------------
	.section	.nv.info._Z4testPd,"",@"SHT_CUDA_INFO"
	.sectionflags	@""
	.align	4


	//----- nvinfo : EIATTR_CUDA_API_VERSION
	.align		4
        /*0000*/ 	.byte	0x04, 0x37
        /*0002*/ 	.short	(.L_11 - .L_10)
.L_10:
        /*0004*/ 	.word	0x00000082


	//----- nvinfo : EIATTR_KPARAM_INFO
	.align		4
.L_11:
        /*0008*/ 	.byte	0x04, 0x17
        /*000a*/ 	.short	(.L_13 - .L_12)
.L_12:
        /*000c*/ 	.word	0x00000000
        /*0010*/ 	.short	0x0000
        /*0012*/ 	.short	0x0000
        /*0014*/ 	.byte	0x00, 0xf5, 0x21, 0x00


	//----- nvinfo : EIATTR_SPARSE_MMA_MASK
	.align		4
.L_13:
        /*0018*/ 	.byte	0x03, 0x50
        /*001a*/ 	.short	0x0000


	//----- nvinfo : EIATTR_MAXREG_COUNT
	.align		4
        /*001c*/ 	.byte	0x03, 0x1b
        /*001e*/ 	.short	0x00ff


	//----- nvinfo : EIATTR_EXTERNS
	.align		4
        /*0020*/ 	.byte	0x04, 0x0f
        /*0022*/ 	.short	(.L_15 - .L_14)


	//   ....[0]....
	.align		4
.L_14:
        /*0024*/ 	.word	index@(vprintf)


	//----- nvinfo : EIATTR_MERCURY_ISA_VERSION
	.align		4
.L_15:
        /*0028*/ 	.byte	0x03, 0x5f
        /*002a*/ 	.short	0x0101


	//----- nvinfo : EIATTR_VRC_CTA_INIT_COUNT
	.align		4
        /*002c*/ 	.byte	0x02, 0x4a
	.zero		1
	.zero		1


	//----- nvinfo : EIATTR_SYSCALL_OFFSETS
	.align		4
        /*0030*/ 	.byte	0x04, 0x46
        /*0032*/ 	.short	(.L_17 - .L_16)


	//   ....[0]....
.L_16:
        /*0034*/ 	.word	0x00000180


	//   ....[1]....
        /*0038*/ 	.word	0x000002a0


	//----- nvinfo : EIATTR_EXIT_INSTR_OFFSETS
	.align		4
.L_17:
        /*003c*/ 	.byte	0x04, 0x1c
        /*003e*/ 	.short	(.L_19 - .L_18)


	//   ....[0]....
.L_18:
        /*0040*/ 	.word	0x000002b0


	//----- nvinfo : EIATTR_CBANK_PARAM_SIZE
	.align		4
.L_19:
        /*0044*/ 	.byte	0x03, 0x19
        /*0046*/ 	.short	0x0008


	//----- nvinfo : EIATTR_PARAM_CBANK
	.align		4
        /*0048*/ 	.byte	0x04, 0x0a
        /*004a*/ 	.short	(.L_21 - .L_20)
	.align		4
.L_20:
        /*004c*/ 	.word	index@(.nv.constant0._Z4testPd)
        /*0050*/ 	.short	0x0380
        /*0052*/ 	.short	0x0008


	//----- nvinfo : EIATTR_SW_WAR
	.align		4
.L_21:
        /*0054*/ 	.byte	0x04, 0x36
        /*0056*/ 	.short	(.L_23 - .L_22)
.L_22:
        /*0058*/ 	.word	0x00000008
.L_23:


//--------------------- .nv.callgraph             --------------------------
	.section	.nv.callgraph,"",@"SHT_CUDA_CALLGRAPH"
	.align	4
	.sectionentsize	8
	.align		4
        /*0000*/ 	.word	0x00000000
	.align		4
        /*0004*/ 	.word	0xffffffff
	.align		4
        /*0008*/ 	.word	index@(_Z4testPd)
	.align		4
        /*000c*/ 	.word	index@(vprintf)
	.align		4
        /*0010*/ 	.word	0x00000000
	.align		4
        /*0014*/ 	.word	0xfffffffe
	.align		4
        /*0018*/ 	.word	0x00000000
	.align		4
        /*001c*/ 	.word	0xfffffffd
	.align		4
        /*0020*/ 	.word	0x00000000
	.align		4
        /*0024*/ 	.word	0xfffffffc


//--------------------- .nv.constant4             --------------------------
	.section	.nv.constant4,"a",@progbits
	.align	8
	.align		8
.nv.constant4:
        /*0000*/ 	.dword	vprintf
	.align		8
        /*0008*/ 	.dword	$str
	.align		8
        /*0010*/ 	.dword	$str$1
	.align		8
        /*0018*/ 	.dword	$str$2
	.align		8
        /*0020*/ 	.dword	$str$3


//--------------------- .text._Z4testPd           --------------------------
	.section	.text._Z4testPd,"ax",@progbits
	.align	128
        .global         _Z4testPd
        .type           _Z4testPd,@function
        .size           _Z4testPd,(.L_x_3 - _Z4testPd)
        .other          _Z4testPd,@"STO_CUDA_ENTRY STV_DEFAULT"
_Z4testPd:
.text._Z4testPd:
[----:B------:R-:W0:Y:S01]  /*0000*/  LDC R1, c[0x0][0x37c] ;  /* 0x0000df00ff017b82 */ /* 0x000e220000000800 */
[----:B------:R-:W1:Y:S01]  /*0010*/  LDCU.64 UR4, c[0x0][0x380] ;  /* 0x00007000ff0477ac */ /* 0x000e620008000a00 */
[----:B0-----:R-:W-:Y:S01]  /*0020*/  VIADD R1, R1, 0xfffffff8 ;  /* 0xfffffff801017836 */ /* 0x001fe20000000000 */
[----:B------:R-:W-:Y:S01]  /*0030*/  MOV R17, 0x0 ;  /* 0x0000000000117802 */ /* 0x000fe20000000f00 */
[----:B------:R-:W0:Y:S04]  /*0040*/  LDCU.64 UR6, c[0x4][0x10] ;  /* 0x01000200ff0677ac */ /* 0x000e280008000a00 */
[----:B------:R2:W3:Y:S01]  /*0050*/  LDC.64 R8, c[0x4][R17] ;  /* 0x0100000011087b82 */ /* 0x0004e20000000a00 */
[----:B------:R-:W4:Y:S01]  /*0060*/  LDCU.64 UR36, c[0x0][0x358] ;  /* 0x00006b00ff2477ac */ /* 0x000f220008000a00 */
[----:B-1----:R-:W-:Y:S01]  /*0070*/  UISETP.NE.U32.AND UP0, UPT, UR4, URZ, UPT ;  /* 0x000000ff0400728c */ /* 0x002fe2000bf05070 */
[----:B------:R-:W1:Y:S03]  /*0080*/  LDCU UR4, c[0x0][0x2f8] ;  /* 0x00005f00ff0477ac */ /* 0x000e660008000800 */
[----:B------:R-:W-:Y:S01]  /*0090*/  UISETP.NE.AND.EX UP0, UPT, UR5, URZ, UPT, UP0 ;  /* 0x000000ff0500728c */ /* 0x000fe2000bf05300 */
[----:B------:R-:W5:Y:S10]  /*00a0*/  LDCU UR5, c[0x0][0x2fc] ;  /* 0x00005f80ff0577ac */ /* 0x000f740008000800 */
[----:B0-----:R-:W0:Y:S01]  /*00b0*/  @UP0 LDCU UR6, c[0x4][0x18] ;  /* 0x01000300ff0607ac */ /* 0x001e220008000800 */
[----:B-1----:R-:W-:Y:S01]  /*00c0*/  IADD3 R16, P0, PT, R1, UR4, RZ ;  /* 0x0000000401107c10 */ /* 0x002fe2000ff1e0ff */
[----:B------:R-:W1:Y:S03]  /*00d0*/  @UP0 LDCU UR7, c[0x4][0x1c] ;  /* 0x01000380ff0707ac */ /* 0x000e660008000800 */
[----:B------:R-:W-:Y:S01]  /*00e0*/  MOV R6, R16 ;  /* 0x0000001000067202 */ /* 0x000fe20000000f00 */
[----:B-----5:R-:W-:-:S04]  /*00f0*/  IMAD.X R2, RZ, RZ, UR5, P0 ;  /* 0x00000005ff027e24 */ /* 0x020fc800080e06ff */
[----:B------:R-:W-:Y:S02]  /*0100*/  IMAD.MOV.U32 R7, RZ, RZ, R2 ;  /* 0x000000ffff077224 */ /* 0x000fe400078e0002 */
[----:B0-----:R-:W-:Y:S01]  /*0110*/  IMAD.U32 R10, RZ, RZ, UR6 ;  /* 0x00000006ff0a7e24 */ /* 0x001fe2000f8e00ff */
[----:B-1----:R-:W-:Y:S01]  /*0120*/  MOV R11, UR7 ;  /* 0x00000007000b7c02 */ /* 0x002fe20008000f00 */
[----:B------:R-:W0:Y:S04]  /*0130*/  LDCU.64 UR6, c[0x4][0x8] ;  /* 0x01000100ff0677ac */ /* 0x000e280008000a00 */
[----:B------:R2:W-:Y:S01]  /*0140*/  STL.64 [R1], R10 ;  /* 0x0000000a01007387 */ /* 0x0005e20000100a00 */
[----:B0-----:R-:W-:Y:S01]  /*0150*/  MOV R4, UR6 ;  /* 0x0000000600047c02 */ /* 0x001fe20008000f00 */
[----:B--234-:R-:W-:-:S07]  /*0160*/  IMAD.U32 R5, RZ, RZ, UR7 ;  /* 0x00000007ff057e24 */ /* 0x01cfce000f8e00ff */
[----:B------:R-:W-:-:S07]  /*0170*/  LEPC R20, `(.L_x_0) ;  /* 0x000000001014794e */ /* 0x000fce0000000000 */
[----:B------:R-:W-:Y:S05]  /*0180*/  CALL.ABS.NOINC R8 ;  /* 0x0000000008007343 */ /* 0x000fea0003c00000 */
.L_x_0:
[----:B------:R-:W0:Y:S01]  /*0190*/  S2R R0, SR_TID.X ;  /* 0x0000000000007919 */ /* 0x000e220000002100 */
[----:B------:R-:W0:Y:S01]  /*01a0*/  S2UR UR4, SR_CTAID.X ;  /* 0x00000000000479c3 */ /* 0x000e220000002500 */
[----:B------:R-:W-:Y:S02]  /*01b0*/  HFMA2 R10, -RZ, RZ, 0, 0 ;  /* 0x00000000ff0a7431 */ /* 0x000fe400000001ff */
[----:B------:R-:W-:Y:S01]  /*01c0*/  IMAD.MOV.U32 R11, RZ, RZ, 0x40140000 ;  /* 0x40140000ff0b7424 */ /* 0x000fe200078e00ff */
[----:B------:R-:W-:Y:S01]  /*01d0*/  MOV R6, R16 ;  /* 0x0000001000067202 */ /* 0x000fe20000000f00 */
[----:B------:R-:W-:-:S03]  /*01e0*/  IMAD.MOV.U32 R7, RZ, RZ, R2 ;  /* 0x000000ffff077224 */ /* 0x000fc600078e0002 */
[----:B------:R-:W0:Y:S01]  /*01f0*/  LDC R3, c[0x0][0x360] ;  /* 0x0000d800ff037b82 */ /* 0x000e220000000800 */
[----:B------:R1:W-:Y:S07]  /*0200*/  STL.64 [R1], R10 ;  /* 0x0000000a01007387 */ /* 0x0003ee0000100a00 */
[----:B------:R-:W2:Y:S08]  /*0210*/  LDC.64 R8, c[0x0][0x380] ;  /* 0x0000e000ff087b82 */ /* 0x000eb00000000a00 */
[----:B------:R1:W3:Y:S01]  /*0220*/  LDC.64 R12, c[0x4][R17] ;  /* 0x01000000110c7b82 */ /* 0x0002e20000000a00 */
[----:B0-----:R-:W-:Y:S01]  /*0230*/  IMAD R3, R3, UR4, R0 ;  /* 0x0000000403037c24 */ /* 0x001fe2000f8e0200 */
[----:B------:R-:W0:Y:S03]  /*0240*/  LDCU.64 UR4, c[0x4][0x20] ;  /* 0x01000400ff0477ac */ /* 0x000e260008000a00 */
[----:B--2---:R-:W-:-:S05]  /*0250*/  IMAD.WIDE R8, R3, 0x8, R8 ;  /* 0x0000000803087825 */ /* 0x004fca00078e0208 */
[----:B------:R1:W-:Y:S01]  /*0260*/  STG.E.64 desc[UR36][R8.64], R10 ;  /* 0x0000000a08007986 */ /* 0x0003e2000c101b24 */
[----:B0-----:R-:W-:Y:S01]  /*0270*/  MOV R4, UR4 ;  /* 0x0000000400047c02 */ /* 0x001fe20008000f00 */
[----:B---3--:R-:W-:-:S07]  /*0280*/  IMAD.U32 R5, RZ, RZ, UR5 ;  /* 0x00000005ff057e24 */ /* 0x008fce000f8e00ff */
[----:B------:R-:W-:-:S07]  /*0290*/  LEPC R20, `(.L_x_1) ;  /* 0x000000001014794e */ /* 0x000fce0000000000 */
[----:B-1----:R-:W-:Y:S05]  /*02a0*/  CALL.ABS.NOINC R12 ;  /* 0x000000000c007343 */ /* 0x002fea0003c00000 */
.L_x_1:
[----:B------:R-:W-:Y:S05]  /*02b0*/  EXIT ;  /* 0x000000000000794d */ /* 0x000fea0003800000 */
.L_x_2:
[----:B------:R-:W-:-:S00]  /*02c0*/  BRA `(.L_x_2) ;  /* 0xfffffffc00fc7947 */ /* 0x000fc0000383ffff */
[----:B------:R-:W-:-:S00]  /*02d0*/  NOP ;  /* 0x0000000000007918 */ /* 0x000fc00000000000 */
        /* <DEDUP_REMOVED lines=10> */
.L_x_3:


//--------------------- .nv.global.init           --------------------------
	.section	.nv.global.init,"aw",@progbits
.nv.global.init:
	.type		$str$3,@object
	.size		$str$3,($str$1 - $str$3)
$str$3:
        /*0000*/ 	.byte	0x25, 0x66, 0x0a, 0x00
	.type		$str$1,@object
	.size		$str$1,($str$2 - $str$1)
$str$1:
        /*0004*/ 	.byte	0x6e, 0x75, 0x6c, 0x6c, 0x00
	.type		$str$2,@object
	.size		$str$2,($str - $str$2)
$str$2:
        /*0009*/ 	.byte	0x6e, 0x6f, 0x74, 0x20, 0x6e, 0x75, 0x6c, 0x6c, 0x00
	.type		$str,@object
	.size		$str,(.L_0 - $str)
$str:
        /*0012*/ 	.byte	0x64, 0x65, 0x76, 0x69, 0x63, 0x65, 0x20, 0x61, 0x6c, 0x6c, 0x6f, 0x63, 0x61, 0x74, 0x65, 0x64
        /*0022*/ 	.byte	0x20, 0x78, 0x20, 0x69, 0x73, 0x20, 0x25, 0x73, 0x0a, 0x00
.L_0:


//--------------------- .nv.shared.reserved.0     --------------------------
	.section	.nv.shared.reserved.0,"aw",@nobits
	.weak		__nv_reservedSMEM_offset_0_alias
	.size		__nv_reservedSMEM_offset_0_alias, 0, 64
	.other		__nv_reservedSMEM_offset_0_alias,@"STO_CUDA_RESERVED_SHARED STV_DEFAULT"
__nv_reservedSMEM_offset_0_alias:
	.zero		0
	.zero		64


//--------------------- .nv.constant0._Z4testPd   --------------------------
	.section	.nv.constant0._Z4testPd,"a",@progbits
	.sectionflags	@""
	.align	4
.nv.constant0._Z4testPd:
	.zero		904


//--------------------- SYMBOLS --------------------------

	.type		.nv.reservedSmem.offset0,@object
	.size		.nv.reservedSmem.offset0,0x4
	.type		vprintf,@function
